//
// Generated by NVIDIA NVVM Compiler
//
// Compiler Build ID: CL-36424714
// Cuda compilation tools, release 13.0, V13.0.88
// Based on NVVM 20.0.0
//

.version 9.0
.target sm_100
.address_size 64

	// .globl	_Z6mem_bwPfS_S_

.visible .entry _Z6mem_bwPfS_S_(
	.param .u64 .ptr .align 1 _Z6mem_bwPfS_S__param_0,
	.param .u64 .ptr .align 1 _Z6mem_bwPfS_S__param_1,
	.param .u64 .ptr .align 1 _Z6mem_bwPfS_S__param_2
)
{
	.reg .pred 	%p<3>;
	.reg .b32 	%r<12>;
	.reg .b32 	%f<13>;
	.reg .b64 	%rd<11>;

	ld.param.u64 	%rd4, [_Z6mem_bwPfS_S__param_0];
	ld.param.u64 	%rd5, [_Z6mem_bwPfS_S__param_1];
	ld.param.u64 	%rd6, [_Z6mem_bwPfS_S__param_2];
	mov.u32 	%r6, %ctaid.x;
	mov.u32 	%r1, %ntid.x;
	mul.lo.s32 	%r7, %r1, %r6;
	shl.b32 	%r8, %r7, 2;
	mov.u32 	%r9, %tid.x;
	add.s32 	%r11, %r8, %r9;
	setp.gt.s32 	%p1, %r11, 2499999;
	@%p1 bra 	$L__BB0_3;
	mov.u32 	%r10, %nctaid.x;
	mul.lo.s32 	%r3, %r1, %r10;
	cvta.to.global.u64 	%rd1, %rd4;
	cvta.to.global.u64 	%rd2, %rd5;
	cvta.to.global.u64 	%rd3, %rd6;
$L__BB0_2:
	mul.wide.s32 	%rd7, %r11, 16;
	add.s64 	%rd8, %rd1, %rd7;
	ld.global.v4.f32 	{%f1, %f2, %f3, %f4}, [%rd8];
	add.s64 	%rd9, %rd2, %rd7;
	ld.global.v4.f32 	{%f5, %f6, %f7, %f8}, [%rd9];
	add.f32 	%f9, %f1, %f5;
	add.f32 	%f10, %f2, %f6;
	add.f32 	%f11, %f3, %f7;
	add.f32 	%f12, %f4, %f8;
	add.s64 	%rd10, %rd3, %rd7;
	st.global.v4.f32 	[%rd10], {%f9, %f10, %f11, %f12};
	add.s32 	%r11, %r11, %r3;
	setp.lt.s32 	%p2, %r11, 2500000;
	@%p2 bra 	$L__BB0_2;
$L__BB0_3:
	ret;

}


// ===== COMPILED SASS (sm_100) =====

	.target	sm_100

	.elftype	@"ET_EXEC"


//--------------------- .note.nv.tkinfo           --------------------------
	.section	.note.nv.tkinfo,"",@"SHT_NOTE"
	.sectionflags	@"SHF_NOTE_NV_TKINFO"
	.tkinfo
        /*0018*/ 	.word	0x00000002
        /*0030*/ 	.string	""
        /*0030*/ 	.string	"ptxas"
        /*0030*/ 	.string	"Cuda compilation tools, release 13.0, V13.0.88"
        /*0030*/ 	.string	"Build cuda_13.0.r13.0/compiler.36424714_0"
        /*0030*/ 	.string	"-arch sm_100 -m 64 "



//--------------------- .note.nv.cuinfo           --------------------------
	.section	.note.nv.cuinfo,"",@"SHT_NOTE"
	.sectionflags	@"SHF_NOTE_NV_CUINFO"
        /*0018*/ 	.short	0x0002
        /*001a*/ 	.short	0x0064
        /*001c*/ 	.short	0x0082
	.zero		2


//--------------------- .nv.info                  --------------------------
	.section	.nv.info,"",@"SHT_CUDA_INFO"
	.align	4


	//----- nvinfo : EIATTR_REGCOUNT
	.align		4
        /*0000*/ 	.byte	0x04, 0x2f
        /*0002*/ 	.short	(.L_1 - .L_0)
	.align		4
.L_0:
        /*0004*/ 	.word	index@(_Z6mem_bwPfS_S_)
        /*0008*/ 	.word	0x00000016


	//----- nvinfo : EIATTR_FRAME_SIZE
	.align		4
.L_1:
        /*000c*/ 	.byte	0x04, 0x11
        /*000e*/ 	.short	(.L_3 - .L_2)
	.align		4
.L_2:
        /*0010*/ 	.word	index@(_Z6mem_bwPfS_S_)
        /*0014*/ 	.word	0x00000000


	//----- nvinfo : EIATTR_MIN_STACK_SIZE
	.align		4
.L_3:
        /*0018*/ 	.byte	0x04, 0x12
        /*001a*/ 	.short	(.L_5 - .L_4)
	.align		4
.L_4:
        /*001c*/ 	.word	index@(_Z6mem_bwPfS_S_)
        /*0020*/ 	.word	0x00000000
.L_5:


//--------------------- .nv.compat                --------------------------
	.section	.nv.compat,"",@"SHT_CUDA_COMPAT_INFO"
	.align	4
        /*0000*/ 	.byte	0x02, 0x09, 0x00, 0x00, 0x02, 0x02, 0x01, 0x00, 0x02, 0x05, 0x05, 0x00, 0x03, 0x07, 0x01, 0x01
        /*0010*/ 	.byte	0x02, 0x03, 0x00, 0x00, 0x02, 0x06, 0x01, 0x00, 0x04, 0x0b, 0x08, 0x00, 0x09, 0x00, 0x00, 0x00
        /*0020*/ 	.byte	0x00, 0x00, 0x00, 0x00


//--------------------- .nv.info._Z6mem_bwPfS_S_  --------------------------
	.section	.nv.info._Z6mem_bwPfS_S_,"",@"SHT_CUDA_INFO"
	.sectionflags	@""
	.align	4


	//----- nvinfo : EIATTR_CUDA_API_VERSION
	.align		4
        /*0000*/ 	.byte	0x04, 0x37
        /*0002*/ 	.short	(.L_7 - .L_6)
.L_6:
        /*0004*/ 	.word	0x00000082


	//----- nvinfo : EIATTR_KPARAM_INFO
	.align		4
.L_7:
        /*0008*/ 	.byte	0x04, 0x17
        /*000a*/ 	.short	(.L_9 - .L_8)
.L_8:
        /*000c*/ 	.word	0x00000000
        /*0010*/ 	.short	0x0002
        /*0012*/ 	.short	0x0010
        /*0014*/ 	.byte	0x00, 0xf5, 0x21, 0x00


	//----- nvinfo : EIATTR_KPARAM_INFO
	.align		4
.L_9:
        /*0018*/ 	.byte	0x04, 0x17
        /*001a*/ 	.short	(.L_11 - .L_10)
.L_10:
        /*001c*/ 	.word	0x00000000
        /*0020*/ 	.short	0x0001
        /*0022*/ 	.short	0x0008
        /*0024*/ 	.byte	0x00, 0xf5, 0x21, 0x00


	//----- nvinfo : EIATTR_KPARAM_INFO
	.align		4
.L_11:
        /*0028*/ 	.byte	0x04, 0x17
        /*002a*/ 	.short	(.L_13 - .L_12)
.L_12:
        /*002c*/ 	.word	0x00000000
        /*0030*/ 	.short	0x0000
        /*0032*/ 	.short	0x0000
        /*0034*/ 	.byte	0x00, 0xf5, 0x21, 0x00


	//----- nvinfo : EIATTR_SPARSE_MMA_MASK
	.align		4
.L_13:
        /*0038*/ 	.byte	0x03, 0x50
        /*003a*/ 	.short	0x0000


	//----- nvinfo : EIATTR_MAXREG_COUNT
	.align		4
        /*003c*/ 	.byte	0x03, 0x1b
        /*003e*/ 	.short	0x00ff


	//----- nvinfo : EIATTR_MERCURY_ISA_VERSION
	.align		4
        /*0040*/ 	.byte	0x03, 0x5f
        /*0042*/ 	.short	0x0101


	//----- nvinfo : EIATTR_VRC_CTA_INIT_COUNT
	.align		4
        /*0044*/ 	.byte	0x02, 0x4a
	.zero		1
	.zero		1


	//----- nvinfo : EIATTR_EXIT_INSTR_OFFSETS
	.align		4
        /*0048*/ 	.byte	0x04, 0x1c
        /*004a*/ 	.short	(.L_15 - .L_14)


	//   ....[0]....
.L_14:
        /*004c*/ 	.word	0x00000070


	//   ....[1]....
        /*0050*/ 	.word	0x000001b0


	//----- nvinfo : EIATTR_CRS_STACK_SIZE
	.align		4
.L_15:
        /*0054*/ 	.byte	0x04, 0x1e
        /*0056*/ 	.short	(.L_17 - .L_16)
.L_16:
        /*0058*/ 	.word	0x00000000


	//----- nvinfo : EIATTR_CBANK_PARAM_SIZE
	.align		4
.L_17:
        /*005c*/ 	.byte	0x03, 0x19
        /*005e*/ 	.short	0x0018


	//----- nvinfo : EIATTR_PARAM_CBANK
	.align		4
        /*0060*/ 	.byte	0x04, 0x0a
        /*0062*/ 	.short	(.L_19 - .L_18)
	.align		4
.L_18:
        /*0064*/ 	.word	index@(.nv.constant0._Z6mem_bwPfS_S_)
        /*0068*/ 	.short	0x0380
        /*006a*/ 	.short	0x0018


	//----- nvinfo : EIATTR_SW_WAR
	.align		4
.L_19:
        /*006c*/ 	.byte	0x04, 0x36
        /*006e*/ 	.short	(.L_21 - .L_20)
.L_20:
        /*0070*/ 	.word	0x00000008
.L_21:


//--------------------- .nv.callgraph             --------------------------
	.section	.nv.callgraph,"",@"SHT_CUDA_CALLGRAPH"
	.align	4
	.sectionentsize	8
	.align		4
        /*0000*/ 	.word	0x00000000
	.align		4
        /*0004*/ 	.word	0xffffffff
	.align		4
        /*0008*/ 	.word	0x00000000
	.align		4
        /*000c*/ 	.word	0xfffffffe
	.align		4
        /*0010*/ 	.word	0x00000000
	.align		4
        /*0014*/ 	.word	0xfffffffd
	.align		4
        /*0018*/ 	.word	0x00000000
	.align		4
        /*001c*/ 	.word	0xfffffffc


//--------------------- .text._Z6mem_bwPfS_S_     --------------------------
	.section	.text._Z6mem_bwPfS_S_,"ax",@progbits
	.align	128
        .global         _Z6mem_bwPfS_S_
        .type           _Z6mem_bwPfS_S_,@function
        .size           _Z6mem_bwPfS_S_,(.L_x_2 - _Z6mem_bwPfS_S_)
        .other          _Z6mem_bwPfS_S_,@"STO_CUDA_ENTRY STV_DEFAULT"
_Z6mem_bwPfS_S_:
.text._Z6mem_bwPfS_S_:
[----:B------:R-:W-:Y:S01]  /*0000*/  LDC R1, c[0x0][0x37c] ;  /* 0x0000df00ff017b82 */ /* 0x000fe20000000800 */
[----:B------:R-:W0:Y:S07]  /*0010*/  S2R R3, SR_TID.X ;  /* 0x0000000000037919 */ /* 0x000e2e0000002100 */
[----:B------:R-:W1:Y:S08]  /*0020*/  S2UR UR4, SR_CTAID.X ;  /* 0x00000000000479c3 */ /* 0x000e700000002500 */
[----:B------:R-:W1:Y:S02]  /*0030*/  LDC R19, c[0x0][0x360] ;  /* 0x0000d800ff137b82 */ /* 0x000e640000000800 */
[----:B-1----:R-:W-:-:S05]  /*0040*/  IMAD R0, R19, UR4, RZ ;  /* 0x0000000413007c24 */ /* 0x002fca000f8e02ff */
[----:B0-----:R-:W-:-:S04]  /*0050*/  LEA R0, R0, R3, 0x2 ;  /* 0x0000000300007211 */ /* 0x001fc800078e10ff */
[----:B------:R-:W-:-:S13]  /*0060*/  ISETP.GT.AND P0, PT, R0, 0x26259f, PT ;  /* 0x0026259f0000780c */ /* 0x000fda0003f04270 */
[----:B------:R-:W-:Y:S05]  /*0070*/  @P0 EXIT ;  /* 0x000000000000094d */ /* 0x000fea0003800000 */
[----:B------:R-:W0:Y:S01]  /*0080*/  LDC.64 R10, c[0x0][0x390] ;  /* 0x0000e400ff0a7b82 */ /* 0x000e220000000a00 */
[----:B------:R-:W1:Y:S01]  /*0090*/  LDCU UR4, c[0x0][0x370] ;  /* 0x00006e00ff0477ac */ /* 0x000e620008000800 */
[----:B------:R-:W2:Y:S06]  /*00a0*/  LDCU.64 UR6, c[0x0][0x358] ;  /* 0x00006b00ff0677ac */ /* 0x000eac0008000a00 */
[----:B------:R-:W3:Y:S08]  /*00b0*/  LDC.64 R8, c[0x0][0x380] ;  /* 0x0000e000ff087b82 */ /* 0x000ef00000000a00 */
[----:B------:R-:W4:Y:S01]  /*00c0*/  LDC.64 R2, c[0x0][0x388] ;  /* 0x0000e200ff027b82 */ /* 0x000f220000000a00 */
[----:B-1----:R-:W-:-:S07]  /*00d0*/  IMAD R19, R19, UR4, RZ ;  /* 0x0000000413137c24 */ /* 0x002fce000f8e02ff */
.L_x_0:
[----:B----4-:R-:W-:-:S04]  /*00e0*/  IMAD.WIDE R12, R0, 0x10, R2 ;  /* 0x00000010000c7825 */ /* 0x010fc800078e0202 */
[----:B---3--:R-:W-:Y:S02]  /*00f0*/  IMAD.WIDE R16, R0, 0x10, R8 ;  /* 0x0000001000107825 */ /* 0x008fe400078e0208 */
[----:B-12---:R-:W2:Y:S04]  /*0100*/  LDG.E.128 R12, desc[UR6][R12.64] ;  /* 0x000000060c0c7981 */ /* 0x006ea8000c1e1d00 */
[----:B------:R-:W2:Y:S02]  /*0110*/  LDG.E.128 R4, desc[UR6][R16.64] ;  /* 0x0000000610047981 */ /* 0x000ea4000c1e1d00 */
[----:B--2---:R-:W-:Y:S01]  /*0120*/  FADD R6, R6, R14 ;  /* 0x0000000e06067221 */ /* 0x004fe20000000000 */
[----:B------:R-:W-:Y:S01]  /*0130*/  FADD R7, R7, R15 ;  /* 0x0000000f07077221 */ /* 0x000fe20000000000 */
[----:B------:R-:W-:Y:S01]  /*0140*/  FADD R4, R4, R12 ;  /* 0x0000000c04047221 */ /* 0x000fe20000000000 */
[----:B------:R-:W-:Y:S01]  /*0150*/  FADD R5, R5, R13 ;  /* 0x0000000d05057221 */ /* 0x000fe20000000000 */
[----:B0-----:R-:W-:Y:S01]  /*0160*/  IMAD.WIDE R14, R0, 0x10, R10 ;  /* 0x00000010000e7825 */ /* 0x001fe200078e020a */
[----:B------:R-:W-:-:S04]  /*0170*/  IADD3 R0, PT, PT, R19, R0, RZ ;  /* 0x0000000013007210 */ /* 0x000fc80007ffe0ff */
[----:B------:R1:W-:Y:S01]  /*0180*/  STG.E.128 desc[UR6][R14.64], R4 ;  /* 0x000000040e007986 */ /* 0x0003e2000c101d06 */
[----:B------:R-:W-:-:S13]  /*0190*/  ISETP.GE.AND P0, PT, R0, 0x2625a0, PT ;  /* 0x002625a00000780c */ /* 0x000fda0003f06270 */
[----:B------:R-:W-:Y:S05]  /*01a0*/  @!P0 BRA `(.L_x_0) ;  /* 0xfffffffc00cc8947 */ /* 0x000fea000383ffff */
[----:B------:R-:W-:Y:S05]  /*01b0*/  EXIT ;  /* 0x000000000000794d */ /* 0x000fea0003800000 */
.L_x_1:
[----:B------:R-:W-:-:S00]  /*01c0*/  BRA `(.L_x_1) ;  /* 0xfffffffc00fc7947 */ /* 0x000fc0000383ffff */
[----:B------:R-:W-:-:S00]  /*01d0*/  NOP ;  /* 0x0000000000007918 */ /* 0x000fc00000000000 */
        /* <DEDUP_REMOVED lines=10> */
.L_x_2:


//--------------------- .nv.shared.reserved.0     --------------------------
	.section	.nv.shared.reserved.0,"aw",@nobits
	.weak		__nv_reservedSMEM_offset_0_alias
	.size		__nv_reservedSMEM_offset_0_alias, 0, 64
	.other		__nv_reservedSMEM_offset_0_alias,@"STO_CUDA_RESERVED_SHARED STV_DEFAULT"
__nv_reservedSMEM_offset_0_alias:
	.zero		0
	.zero		64


//--------------------- .nv.constant0._Z6mem_bwPfS_S_ --------------------------
	.section	.nv.constant0._Z6mem_bwPfS_S_,"a",@progbits
	.sectionflags	@""
	.align	4
.nv.constant0._Z6mem_bwPfS_S_:
	.zero		920


//--------------------- SYMBOLS --------------------------

	.type		.nv.reservedSmem.offset0,@object
	.size		.nv.reservedSmem.offset0,0x4
